//
// Generated by NVIDIA NVVM Compiler
//
// Compiler Build ID: CL-36424714
// Cuda compilation tools, release 13.0, V13.0.88
// Based on NVVM 20.0.0
//

.version 9.0
.target sm_100
.address_size 64

	// .globl	_Z15prefixSumKernelPiS_i
.extern .shared .align 16 .b8 temp[];

.visible .entry _Z15prefixSumKernelPiS_i(
	.param .u64 .ptr .align 1 _Z15prefixSumKernelPiS_i_param_0,
	.param .u64 .ptr .align 1 _Z15prefixSumKernelPiS_i_param_1,
	.param .u32 _Z15prefixSumKernelPiS_i_param_2
)
{
	.reg .pred 	%p<8>;
	.reg .b32 	%r<52>;
	.reg .b64 	%rd<9>;

	ld.param.u64 	%rd2, [_Z15prefixSumKernelPiS_i_param_0];
	ld.param.u64 	%rd1, [_Z15prefixSumKernelPiS_i_param_1];
	ld.param.u32 	%r15, [_Z15prefixSumKernelPiS_i_param_2];
	cvta.to.global.u64 	%rd3, %rd2;
	mov.u32 	%r1, %tid.x;
	shl.b32 	%r2, %r1, 1;
	mul.wide.u32 	%rd4, %r2, 4;
	add.s64 	%rd5, %rd3, %rd4;
	ld.global.u32 	%r17, [%rd5];
	shl.b32 	%r18, %r1, 3;
	mov.u32 	%r19, temp;
	add.s32 	%r3, %r19, %r18;
	or.b32  	%r4, %r2, 1;
	ld.global.u32 	%r20, [%rd5+4];
	st.shared.v2.u32 	[%r3], {%r17, %r20};
	shr.s32 	%r47, %r15, 1;
	setp.lt.s32 	%p1, %r47, 1;
	mov.b32 	%r49, 1;
	@%p1 bra 	$L__BB0_5;
	mov.b32 	%r49, 1;
$L__BB0_2:
	bar.sync 	0;
	setp.ge.s32 	%p2, %r1, %r47;
	@%p2 bra 	$L__BB0_4;
	mul.lo.s32 	%r22, %r49, %r4;
	shl.b32 	%r23, %r22, 2;
	add.s32 	%r25, %r19, %r23;
	ld.shared.u32 	%r26, [%r25+-4];
	shl.b32 	%r27, %r49, 2;
	add.s32 	%r28, %r25, %r27;
	ld.shared.u32 	%r29, [%r28+-4];
	add.s32 	%r30, %r29, %r26;
	st.shared.u32 	[%r28+-4], %r30;
$L__BB0_4:
	shl.b32 	%r49, %r49, 1;
	shr.u32 	%r9, %r47, 1;
	setp.gt.u32 	%p3, %r47, 1;
	mov.u32 	%r47, %r9;
	@%p3 bra 	$L__BB0_2;
$L__BB0_5:
	setp.ne.s32 	%p4, %r1, 0;
	@%p4 bra 	$L__BB0_7;
	shl.b32 	%r31, %r15, 2;
	add.s32 	%r33, %r19, %r31;
	mov.b32 	%r34, 0;
	st.shared.u32 	[%r33+-4], %r34;
$L__BB0_7:
	setp.lt.s32 	%p5, %r15, 2;
	@%p5 bra 	$L__BB0_12;
	mov.b32 	%r50, 1;
$L__BB0_9:
	shr.u32 	%r49, %r49, 1;
	bar.sync 	0;
	setp.ge.u32 	%p6, %r1, %r50;
	@%p6 bra 	$L__BB0_11;
	mul.lo.s32 	%r36, %r49, %r4;
	shl.b32 	%r37, %r36, 2;
	add.s32 	%r39, %r19, %r37;
	ld.shared.u32 	%r40, [%r39+-4];
	shl.b32 	%r41, %r49, 2;
	add.s32 	%r42, %r39, %r41;
	ld.shared.u32 	%r43, [%r42+-4];
	st.shared.u32 	[%r39+-4], %r43;
	add.s32 	%r44, %r43, %r40;
	st.shared.u32 	[%r42+-4], %r44;
$L__BB0_11:
	shl.b32 	%r50, %r50, 1;
	setp.lt.s32 	%p7, %r50, %r15;
	@%p7 bra 	$L__BB0_9;
$L__BB0_12:
	cvta.to.global.u64 	%rd6, %rd1;
	bar.sync 	0;
	ld.shared.v2.u32 	{%r45, %r46}, [%r3];
	add.s64 	%rd8, %rd6, %rd4;
	st.global.u32 	[%rd8], %r45;
	st.global.u32 	[%rd8+4], %r46;
	ret;

}


// ===== COMPILED SASS (sm_100) =====

	.target	sm_100

	.elftype	@"ET_EXEC"


//--------------------- .note.nv.tkinfo           --------------------------
	.section	.note.nv.tkinfo,"",@"SHT_NOTE"
	.sectionflags	@"SHF_NOTE_NV_TKINFO"
	.tkinfo
        /*0018*/ 	.word	0x00000002
        /*0030*/ 	.string	""
        /*0030*/ 	.string	"ptxas"
        /*0030*/ 	.string	"Cuda compilation tools, release 13.0, V13.0.88"
        /*0030*/ 	.string	"Build cuda_13.0.r13.0/compiler.36424714_0"
        /*0030*/ 	.string	"-arch sm_100 -m 64 "



//--------------------- .note.nv.cuinfo           --------------------------
	.section	.note.nv.cuinfo,"",@"SHT_NOTE"
	.sectionflags	@"SHF_NOTE_NV_CUINFO"
        /*0018*/ 	.short	0x0002
        /*001a*/ 	.short	0x0064
        /*001c*/ 	.short	0x0082
	.zero		2


//--------------------- .nv.info                  --------------------------
	.section	.nv.info,"",@"SHT_CUDA_INFO"
	.align	4


	//----- nvinfo : EIATTR_REGCOUNT
	.align		4
        /*0000*/ 	.byte	0x04, 0x2f
        /*0002*/ 	.short	(.L_1 - .L_0)
	.align		4
.L_0:
        /*0004*/ 	.word	index@(_Z15prefixSumKernelPiS_i)
        /*0008*/ 	.word	0x0000000d


	//----- nvinfo : EIATTR_FRAME_SIZE
	.align		4
.L_1:
        /*000c*/ 	.byte	0x04, 0x11
        /*000e*/ 	.short	(.L_3 - .L_2)
	.align		4
.L_2:
        /*0010*/ 	.word	index@(_Z15prefixSumKernelPiS_i)
        /*0014*/ 	.word	0x00000000


	//----- nvinfo : EIATTR_MIN_STACK_SIZE
	.align		4
.L_3:
        /*0018*/ 	.byte	0x04, 0x12
        /*001a*/ 	.short	(.L_5 - .L_4)
	.align		4
.L_4:
        /*001c*/ 	.word	index@(_Z15prefixSumKernelPiS_i)
        /*0020*/ 	.word	0x00000000
.L_5:


//--------------------- .nv.compat                --------------------------
	.section	.nv.compat,"",@"SHT_CUDA_COMPAT_INFO"
	.align	4
        /*0000*/ 	.byte	0x02, 0x09, 0x00, 0x00, 0x02, 0x02, 0x01, 0x00, 0x02, 0x05, 0x05, 0x00, 0x03, 0x07, 0x01, 0x01
        /*0010*/ 	.byte	0x02, 0x03, 0x00, 0x00, 0x02, 0x06, 0x01, 0x00, 0x04, 0x0b, 0x08, 0x00, 0x09, 0x00, 0x00, 0x00
        /*0020*/ 	.byte	0x00, 0x00, 0x00, 0x00


//--------------------- .nv.info._Z15prefixSumKernelPiS_i --------------------------
	.section	.nv.info._Z15prefixSumKernelPiS_i,"",@"SHT_CUDA_INFO"
	.sectionflags	@""
	.align	4


	//----- nvinfo : EIATTR_CUDA_API_VERSION
	.align		4
        /*0000*/ 	.byte	0x04, 0x37
        /*0002*/ 	.short	(.L_7 - .L_6)
.L_6:
        /*0004*/ 	.word	0x00000082


	//----- nvinfo : EIATTR_KPARAM_INFO
	.align		4
.L_7:
        /*0008*/ 	.byte	0x04, 0x17
        /*000a*/ 	.short	(.L_9 - .L_8)
.L_8:
        /*000c*/ 	.word	0x00000000
        /*0010*/ 	.short	0x0002
        /*0012*/ 	.short	0x0010
        /*0014*/ 	.byte	0x00, 0xf0, 0x11, 0x00


	//----- nvinfo : EIATTR_KPARAM_INFO
	.align		4
.L_9:
        /*0018*/ 	.byte	0x04, 0x17
        /*001a*/ 	.short	(.L_11 - .L_10)
.L_10:
        /*001c*/ 	.word	0x00000000
        /*0020*/ 	.short	0x0001
        /*0022*/ 	.short	0x0008
        /*0024*/ 	.byte	0x00, 0xf5, 0x21, 0x00


	//----- nvinfo : EIATTR_KPARAM_INFO
	.align		4
.L_11:
        /*0028*/ 	.byte	0x04, 0x17
        /*002a*/ 	.short	(.L_13 - .L_12)
.L_12:
        /*002c*/ 	.word	0x00000000
        /*0030*/ 	.short	0x0000
        /*0032*/ 	.short	0x0000
        /*0034*/ 	.byte	0x00, 0xf5, 0x21, 0x00


	//----- nvinfo : EIATTR_SPARSE_MMA_MASK
	.align		4
.L_13:
        /*0038*/ 	.byte	0x03, 0x50
        /*003a*/ 	.short	0x0000


	//----- nvinfo : EIATTR_MAXREG_COUNT
	.align		4
        /*003c*/ 	.byte	0x03, 0x1b
        /*003e*/ 	.short	0x00ff


	//----- nvinfo : EIATTR_NUM_BARRIERS
	.align		4
        /*0040*/ 	.byte	0x02, 0x4c
        /*0042*/ 	.byte	0x01
	.zero		1


	//----- nvinfo : EIATTR_MERCURY_ISA_VERSION
	.align		4
        /*0044*/ 	.byte	0x03, 0x5f
        /*0046*/ 	.short	0x0101


	//----- nvinfo : EIATTR_VRC_CTA_INIT_COUNT
	.align		4
        /*0048*/ 	.byte	0x02, 0x4a
	.zero		1
	.zero		1


	//----- nvinfo : EIATTR_EXIT_INSTR_OFFSETS
	.align		4
        /*004c*/ 	.byte	0x04, 0x1c
        /*004e*/ 	.short	(.L_15 - .L_14)


	//   ....[0]....
.L_14:
        /*0050*/ 	.word	0x000003e0


	//----- nvinfo : EIATTR_CBANK_PARAM_SIZE
	.align		4
.L_15:
        /*0054*/ 	.byte	0x03, 0x19
        /*0056*/ 	.short	0x0014


	//----- nvinfo : EIATTR_PARAM_CBANK
	.align		4
        /*0058*/ 	.byte	0x04, 0x0a
        /*005a*/ 	.short	(.L_17 - .L_16)
	.align		4
.L_16:
        /*005c*/ 	.word	index@(.nv.constant0._Z15prefixSumKernelPiS_i)
        /*0060*/ 	.short	0x0380
        /*0062*/ 	.short	0x0014


	//----- nvinfo : EIATTR_SW_WAR
	.align		4
.L_17:
        /*0064*/ 	.byte	0x04, 0x36
        /*0066*/ 	.short	(.L_19 - .L_18)
.L_18:
        /*0068*/ 	.word	0x00000008
.L_19:


//--------------------- .nv.callgraph             --------------------------
	.section	.nv.callgraph,"",@"SHT_CUDA_CALLGRAPH"
	.align	4
	.sectionentsize	8
	.align		4
        /*0000*/ 	.word	0x00000000
	.align		4
        /*0004*/ 	.word	0xffffffff
	.align		4
        /*0008*/ 	.word	0x00000000
	.align		4
        /*000c*/ 	.word	0xfffffffe
	.align		4
        /*0010*/ 	.word	0x00000000
	.align		4
        /*0014*/ 	.word	0xfffffffd
	.align		4
        /*0018*/ 	.word	0x00000000
	.align		4
        /*001c*/ 	.word	0xfffffffc


//--------------------- .text._Z15prefixSumKernelPiS_i --------------------------
	.section	.text._Z15prefixSumKernelPiS_i,"ax",@progbits
	.align	128
        .global         _Z15prefixSumKernelPiS_i
        .type           _Z15prefixSumKernelPiS_i,@function
        .size           _Z15prefixSumKernelPiS_i,(.L_x_5 - _Z15prefixSumKernelPiS_i)
        .other          _Z15prefixSumKernelPiS_i,@"STO_CUDA_ENTRY STV_DEFAULT"
_Z15prefixSumKernelPiS_i:
.text._Z15prefixSumKernelPiS_i:
[----:B------:R-:W-:Y:S01]  /*0000*/  LDC R1, c[0x0][0x37c] ;  /* 0x0000df00ff017b82 */ /* 0x000fe20000000800 */
[----:B------:R-:W0:Y:S07]  /*0010*/  S2R R10, SR_TID.X ;  /* 0x00000000000a7919 */ /* 0x000e2e0000002100 */
[----:B------:R-:W1:Y:S01]  /*0020*/  LDC.64 R2, c[0x0][0x380] ;  /* 0x0000e000ff027b82 */ /* 0x000e620000000a00 */
[----:B------:R-:W2:Y:S01]  /*0030*/  LDCU.64 UR8, c[0x0][0x358] ;  /* 0x00006b00ff0877ac */ /* 0x000ea20008000a00 */
[----:B------:R-:W3:Y:S06]  /*0040*/  LDCU UR6, c[0x0][0x390] ;  /* 0x00007200ff0677ac */ /* 0x000eec0008000800 */
[----:B------:R-:W4:Y:S08]  /*0050*/  S2UR UR5, SR_CgaCtaId ;  /* 0x00000000000579c3 */ /* 0x000f300000008800 */
[----:B------:R-:W5:Y:S01]  /*0060*/  LDC R8, c[0x0][0x390] ;  /* 0x0000e400ff087b82 */ /* 0x000f620000000800 */
[----:B0-----:R-:W-:-:S04]  /*0070*/  IMAD.SHL.U32 R5, R10, 0x2, RZ ;  /* 0x000000020a057824 */ /* 0x001fc800078e00ff */
[----:B-1----:R-:W-:-:S05]  /*0080*/  IMAD.WIDE.U32 R2, R5, 0x4, R2 ;  /* 0x0000000405027825 */ /* 0x002fca00078e0002 */
[----:B--2---:R-:W2:Y:S04]  /*0090*/  LDG.E R6, desc[UR8][R2.64] ;  /* 0x0000000802067981 */ /* 0x004ea8000c1e1900 */
[----:B------:R0:W2:Y:S01]  /*00a0*/  LDG.E R7, desc[UR8][R2.64+0x4] ;  /* 0x0000040802077981 */ /* 0x0000a2000c1e1900 */
[----:B------:R-:W-:Y:S01]  /*00b0*/  UMOV UR4, 0x400 ;  /* 0x0000040000047882 */ /* 0x000fe20000000000 */
[----:B------:R-:W-:Y:S01]  /*00c0*/  ISETP.NE.AND P1, PT, R10, RZ, PT ;  /* 0x000000ff0a00720c */ /* 0x000fe20003f25270 */
[----:B----4-:R-:W-:Y:S01]  /*00d0*/  ULEA UR4, UR5, UR4, 0x18 ;  /* 0x0000000405047291 */ /* 0x010fe2000f8ec0ff */
[----:B-----5:R-:W-:Y:S01]  /*00e0*/  ISETP.GE.AND P2, PT, R8, 0x2, PT ;  /* 0x000000020800780c */ /* 0x020fe20003f46270 */
[----:B---3--:R-:W-:-:S04]  /*00f0*/  USHF.R.S32.HI UR5, URZ, 0x1, UR6 ;  /* 0x00000001ff057899 */ /* 0x008fc80008011406 */
[----:B------:R-:W-:Y:S01]  /*0100*/  LEA R0, R10, UR4, 0x3 ;  /* 0x000000040a007c11 */ /* 0x000fe2000f8e18ff */
[----:B------:R-:W-:Y:S01]  /*0110*/  UISETP.GE.AND UP0, UPT, UR5, 0x1, UPT ;  /* 0x000000010500788c */ /* 0x000fe2000bf06270 */
[----:B0-----:R-:W-:Y:S02]  /*0120*/  IMAD.MOV.U32 R3, RZ, RZ, 0x1 ;  /* 0x00000001ff037424 */ /* 0x001fe400078e00ff */
[----:B------:R-:W-:Y:S01]  /*0130*/  VIADD R2, R5, 0x1 ;  /* 0x0000000105027836 */ /* 0x000fe20000000000 */
[----:B--2---:R0:W-:Y:S05]  /*0140*/  STS.64 [R0], R6 ;  /* 0x0000000600007388 */ /* 0x0041ea0000000a00 */
[----:B------:R-:W-:Y:S05]  /*0150*/  BRA.U !UP0, `(.L_x_0) ;  /* 0x00000001083c7547 */ /* 0x000fea000b800000 */
[----:B------:R-:W-:-:S07]  /*0160*/  HFMA2 R3, -RZ, RZ, 0, 5.9604644775390625e-08 ;  /* 0x00000001ff037431 */ /* 0x000fce00000001ff */
.L_x_1:
[----:B------:R-:W-:Y:S01]  /*0170*/  BAR.SYNC.DEFER_BLOCKING 0x0 ;  /* 0x0000000000007b1d */ /* 0x000fe20000010000 */
[----:B------:R-:W-:Y:S01]  /*0180*/  ISETP.GE.AND P0, PT, R10, UR5, PT ;  /* 0x000000050a007c0c */ /* 0x000fe2000bf06270 */
[----:B------:R-:W-:Y:S02]  /*0190*/  UISETP.GT.U32.AND UP0, UPT, UR5, 0x1, UPT ;  /* 0x000000010500788c */ /* 0x000fe4000bf04070 */
[----:B------:R-:W-:-:S07]  /*01a0*/  USHF.R.U32.HI UR6, URZ, 0x1, UR5 ;  /* 0x00000001ff067899 */ /* 0x000fce0008011605 */
[----:B------:R-:W-:-:S03]  /*01b0*/  UMOV UR5, UR6 ;  /* 0x0000000600057c82 */ /* 0x000fc60008000000 */
[----:B------:R-:W-:-:S05]  /*01c0*/  @!P0 IMAD R4, R2, R3, RZ ;  /* 0x0000000302048224 */ /* 0x000fca00078e02ff */
[----:B------:R-:W-:-:S05]  /*01d0*/  @!P0 LEA R4, R4, UR4, 0x2 ;  /* 0x0000000404048c11 */ /* 0x000fca000f8e10ff */
[C---:B01----:R-:W-:Y:S01]  /*01e0*/  @!P0 IMAD R6, R3.reuse, 0x4, R4 ;  /* 0x0000000403068824 */ /* 0x043fe200078e0204 */
[----:B------:R-:W-:Y:S01]  /*01f0*/  SHF.L.U32 R3, R3, 0x1, RZ ;  /* 0x0000000103037819 */ /* 0x000fe200000006ff */
[----:B------:R-:W-:Y:S04]  /*0200*/  @!P0 LDS R4, [R4+-0x4] ;  /* 0xfffffc0004048984 */ /* 0x000fe80000000800 */
[----:B------:R-:W0:Y:S02]  /*0210*/  @!P0 LDS R7, [R6+-0x4] ;  /* 0xfffffc0006078984 */ /* 0x000e240000000800 */
[----:B0-----:R-:W-:-:S05]  /*0220*/  @!P0 IMAD.IADD R7, R4, 0x1, R7 ;  /* 0x0000000104078824 */ /* 0x001fca00078e0207 */
[----:B------:R1:W-:Y:S01]  /*0230*/  @!P0 STS [R6+-0x4], R7 ;  /* 0xfffffc0706008388 */ /* 0x0003e20000000800 */
[----:B------:R-:W-:Y:S05]  /*0240*/  BRA.U UP0, `(.L_x_1) ;  /* 0xfffffffd00c87547 */ /* 0x000fea000b83ffff */
.L_x_0:
[----:B------:R-:W-:-:S05]  /*0250*/  @!P1 LEA R4, R8, UR4, 0x2 ;  /* 0x0000000408049c11 */ /* 0x000fca000f8e10ff */
[----:B------:R2:W-:Y:S01]  /*0260*/  @!P1 STS [R4+-0x4], RZ ;  /* 0xfffffcff04009388 */ /* 0x0005e20000000800 */
[----:B------:R-:W-:Y:S05]  /*0270*/  @!P2 BRA `(.L_x_2) ;  /* 0x000000000040a947 */ /* 0x000fea0003800000 */
[----:B------:R-:W3:Y:S01]  /*0280*/  LDCU UR6, c[0x0][0x390] ;  /* 0x00007200ff0677ac */ /* 0x000ee20008000800 */
[----:B------:R-:W-:-:S05]  /*0290*/  UMOV UR5, 0x1 ;  /* 0x0000000100057882 */ /* 0x000fca0000000000 */
.L_x_3:
[----:B------:R-:W-:Y:S01]  /*02a0*/  BAR.SYNC.DEFER_BLOCKING 0x0 ;  /* 0x0000000000007b1d */ /* 0x000fe20000010000 */
[----:B------:R-:W-:Y:S01]  /*02b0*/  ISETP.GE.U32.AND P0, PT, R10, UR5, PT ;  /* 0x000000050a007c0c */ /* 0x000fe2000bf06070 */
[----:B------:R-:W-:Y:S01]  /*02c0*/  USHF.L.U32 UR5, UR5, 0x1, URZ ;  /* 0x0000000105057899 */ /* 0x000fe200080006ff */
[----:B------:R-:W-:-:S03]  /*02d0*/  SHF.R.U32.HI R3, RZ, 0x1, R3 ;  /* 0x00000001ff037819 */ /* 0x000fc60000011603 */
[----:B---3--:R-:W-:-:S08]  /*02e0*/  UISETP.GE.AND UP0, UPT, UR5, UR6, UPT ;  /* 0x000000060500728c */ /* 0x008fd0000bf06270 */
[----:B--2-4-:R-:W-:-:S05]  /*02f0*/  @!P0 IMAD R4, R2, R3, RZ ;  /* 0x0000000302048224 */ /* 0x014fca00078e02ff */
[----:B------:R-:W-:-:S05]  /*0300*/  @!P0 LEA R4, R4, UR4, 0x2 ;  /* 0x0000000404048c11 */ /* 0x000fca000f8e10ff */
[----:B01----:R-:W-:Y:S01]  /*0310*/  @!P0 IMAD R7, R3, 0x4, R4 ;  /* 0x0000000403078824 */ /* 0x003fe200078e0204 */
[----:B------:R-:W-:Y:S04]  /*0320*/  @!P0 LDS R6, [R4+-0x4] ;  /* 0xfffffc0004068984 */ /* 0x000fe80000000800 */
[----:B------:R-:W0:Y:S02]  /*0330*/  @!P0 LDS R9, [R7+-0x4] ;  /* 0xfffffc0007098984 */ /* 0x000e240000000800 */
[----:B0-----:R-:W-:Y:S02]  /*0340*/  @!P0 IADD3 R6, PT, PT, R6, R9, RZ ;  /* 0x0000000906068210 */ /* 0x001fe40007ffe0ff */
[----:B------:R4:W-:Y:S04]  /*0350*/  @!P0 STS [R4+-0x4], R9 ;  /* 0xfffffc0904008388 */ /* 0x0009e80000000800 */
[----:B------:R4:W-:Y:S01]  /*0360*/  @!P0 STS [R7+-0x4], R6 ;  /* 0xfffffc0607008388 */ /* 0x0009e20000000800 */
[----:B------:R-:W-:Y:S05]  /*0370*/  BRA.U !UP0, `(.L_x_3) ;  /* 0xfffffffd08c87547 */ /* 0x000fea000b83ffff */
.L_x_2:
[----:B------:R-:W-:Y:S08]  /*0380*/  BAR.SYNC.DEFER_BLOCKING 0x0 ;  /* 0x0000000000007b1d */ /* 0x000ff00000010000 */
[----:B------:R-:W3:Y:S01]  /*0390*/  LDC.64 R2, c[0x0][0x388] ;  /* 0x0000e200ff027b82 */ /* 0x000ee20000000a00 */
[----:B01--4-:R-:W0:Y:S01]  /*03a0*/  LDS.64 R6, [R0] ;  /* 0x0000000000067984 */ /* 0x013e220000000a00 */
[----:B---3--:R-:W-:-:S05]  /*03b0*/  IMAD.WIDE.U32 R2, R5, 0x4, R2 ;  /* 0x0000000405027825 */ /* 0x008fca00078e0002 */
[----:B0-----:R-:W-:Y:S04]  /*03c0*/  STG.E desc[UR8][R2.64], R6 ;  /* 0x0000000602007986 */ /* 0x001fe8000c101908 */
[----:B------:R-:W-:Y:S01]  /*03d0*/  STG.E desc[UR8][R2.64+0x4], R7 ;  /* 0x0000040702007986 */ /* 0x000fe2000c101908 */
[----:B------:R-:W-:Y:S05]  /*03e0*/  EXIT ;  /* 0x000000000000794d */ /* 0x000fea0003800000 */
.L_x_4:
[----:B------:R-:W-:-:S00]  /*03f0*/  BRA `(.L_x_4) ;  /* 0xfffffffc00fc7947 */ /* 0x000fc0000383ffff */
[----:B------:R-:W-:-:S00]  /*0400*/  NOP ;  /* 0x0000000000007918 */ /* 0x000fc00000000000 */
[----:B------:R-:W-:-:S00]  /*0410*/  NOP ;  /* 0x0000000000007918 */ /* 0x000fc00000000000 */
[----:B------:R-:W-:-:S00]  /*0420*/  NOP ;  /* 0x0000000000007918 */ /* 0x000fc00000000000 */
[----:B------:R-:W-:-:S00]  /*0430*/  NOP ;  /* 0x0000000000007918 */ /* 0x000fc00000000000 */
[----:B------:R-:W-:-:S00]  /*0440*/  NOP ;  /* 0x0000000000007918 */ /* 0x000fc00000000000 */
[----:B------:R-:W-:-:S00]  /*0450*/  NOP ;  /* 0x0000000000007918 */ /* 0x000fc00000000000 */
[----:B------:R-:W-:-:S00]  /*0460*/  NOP ;  /* 0x0000000000007918 */ /* 0x000fc00000000000 */
[----:B------:R-:W-:-:S00]  /*0470*/  NOP ;  /* 0x0000000000007918 */ /* 0x000fc00000000000 */
.L_x_5:


//--------------------- .nv.shared._Z15prefixSumKernelPiS_i --------------------------
	.section	.nv.shared._Z15prefixSumKernelPiS_i,"aw",@nobits
	.sectionflags	@""
	.align	16
	.zero		1024


//--------------------- .nv.shared.reserved.0     --------------------------
	.section	.nv.shared.reserved.0,"aw",@nobits
	.weak		__nv_reservedSMEM_offset_0_alias
	.size		__nv_reservedSMEM_offset_0_alias, 0, 64
	.other		__nv_reservedSMEM_offset_0_alias,@"STO_CUDA_RESERVED_SHARED STV_DEFAULT"
__nv_reservedSMEM_offset_0_alias:
	.zero		0
	.zero		64


//--------------------- .nv.constant0._Z15prefixSumKernelPiS_i --------------------------
	.section	.nv.constant0._Z15prefixSumKernelPiS_i,"a",@progbits
	.sectionflags	@""
	.align	4
.nv.constant0._Z15prefixSumKernelPiS_i:
	.zero		916


//--------------------- SYMBOLS --------------------------

	.type		.nv.reservedSmem.offset0,@object
	.size		.nv.reservedSmem.offset0,0x4
	.type		.nv.reservedSmem.cap,@object
	.size		.nv.reservedSmem.cap,0x4
